//
// Generated by NVIDIA NVVM Compiler
//
// Compiler Build ID: CL-36424714
// Cuda compilation tools, release 13.0, V13.0.88
// Based on NVVM 20.0.0
//

.version 9.0
.target sm_100
.address_size 64

	// .globl	_Z22cuda_kernel_divergencePhS_mm

.visible .entry _Z22cuda_kernel_divergencePhS_mm(
	.param .u64 .ptr .align 1 _Z22cuda_kernel_divergencePhS_mm_param_0,
	.param .u64 .ptr .align 1 _Z22cuda_kernel_divergencePhS_mm_param_1,
	.param .u64 _Z22cuda_kernel_divergencePhS_mm_param_2,
	.param .u64 _Z22cuda_kernel_divergencePhS_mm_param_3
)
{
	.reg .b32 	%r<25>;
	.reg .b64 	%rd<27>;
	.reg .b64 	%fd<3>;

	ld.param.u64 	%rd1, [_Z22cuda_kernel_divergencePhS_mm_param_0];
	ld.param.u64 	%rd2, [_Z22cuda_kernel_divergencePhS_mm_param_1];
	ld.param.u64 	%rd3, [_Z22cuda_kernel_divergencePhS_mm_param_2];
	ld.param.u64 	%rd4, [_Z22cuda_kernel_divergencePhS_mm_param_3];
	cvta.to.global.u64 	%rd5, %rd1;
	cvta.to.global.u64 	%rd6, %rd2;
	mov.u32 	%r1, %ctaid.x;
	mov.u32 	%r2, %ntid.x;
	mov.u32 	%r3, %tid.x;
	mad.lo.s32 	%r4, %r1, %r2, %r3;
	mov.u32 	%r5, %ctaid.y;
	mov.u32 	%r6, %ntid.y;
	mov.u32 	%r7, %tid.y;
	mad.lo.s32 	%r8, %r5, %r6, %r7;
	cvt.u64.u32 	%rd7, %r8;
	mul.lo.s64 	%rd8, %rd3, %rd7;
	shl.b32 	%r9, %r4, 2;
	add.s32 	%r10, %r9, -4;
	cvt.s64.s32 	%rd9, %r10;
	add.s64 	%rd10, %rd8, %rd9;
	add.s64 	%rd11, %rd6, %rd10;
	add.s32 	%r11, %r9, 4;
	cvt.s64.s32 	%rd12, %r11;
	add.s64 	%rd13, %rd8, %rd12;
	add.s64 	%rd14, %rd6, %rd13;
	cvt.s64.s32 	%rd15, %r9;
	add.s64 	%rd16, %rd8, %rd15;
	add.s64 	%rd17, %rd16, %rd4;
	add.s64 	%rd18, %rd6, %rd17;
	sub.s64 	%rd19, %rd15, %rd4;
	add.s64 	%rd20, %rd19, %rd8;
	add.s64 	%rd21, %rd6, %rd20;
	add.s32 	%r12, %r8, -1;
	cvt.s64.s32 	%rd22, %r12;
	mad.lo.s64 	%rd23, %rd3, %rd22, %rd15;
	add.s64 	%rd24, %rd6, %rd23;
	add.s64 	%rd25, %rd16, %rd3;
	add.s64 	%rd26, %rd6, %rd25;
	ld.global.u8 	%r13, [%rd14];
	ld.global.u8 	%r14, [%rd11];
	ld.global.u8 	%r15, [%rd21+1];
	ld.global.u8 	%r16, [%rd18+1];
	ld.global.u8 	%r17, [%rd26+2];
	ld.global.u8 	%r18, [%rd24+2];
	add.s32 	%r19, %r13, %r15;
	add.s32 	%r20, %r14, %r16;
	add.s32 	%r21, %r19, %r17;
	add.s32 	%r22, %r20, %r18;
	sub.s32 	%r23, %r21, %r22;
	cvt.rn.f64.s32 	%fd1, %r23;
	mul.f64 	%fd2, %fd1, 0d3FE0000000000000;
	cvt.rzi.u32.f64 	%r24, %fd2;
	st.global.u8 	[%rd5], %r24;
	ret;

}


// ===== COMPILED SASS (sm_100) =====

	.target	sm_100

	.elftype	@"ET_EXEC"


//--------------------- .note.nv.tkinfo           --------------------------
	.section	.note.nv.tkinfo,"",@"SHT_NOTE"
	.sectionflags	@"SHF_NOTE_NV_TKINFO"
	.tkinfo
        /*0018*/ 	.word	0x00000002
        /*0030*/ 	.string	""
        /*0030*/ 	.string	"ptxas"
        /*0030*/ 	.string	"Cuda compilation tools, release 13.0, V13.0.88"
        /*0030*/ 	.string	"Build cuda_13.0.r13.0/compiler.36424714_0"
        /*0030*/ 	.string	"-arch sm_100 -m 64 "



//--------------------- .note.nv.cuinfo           --------------------------
	.section	.note.nv.cuinfo,"",@"SHT_NOTE"
	.sectionflags	@"SHF_NOTE_NV_CUINFO"
        /*0018*/ 	.short	0x0002
        /*001a*/ 	.short	0x0064
        /*001c*/ 	.short	0x0082
	.zero		2


//--------------------- .nv.info                  --------------------------
	.section	.nv.info,"",@"SHT_CUDA_INFO"
	.align	4


	//----- nvinfo : EIATTR_REGCOUNT
	.align		4
        /*0000*/ 	.byte	0x04, 0x2f
        /*0002*/ 	.short	(.L_1 - .L_0)
	.align		4
.L_0:
        /*0004*/ 	.word	index@(_Z22cuda_kernel_divergencePhS_mm)
        /*0008*/ 	.word	0x00000016


	//----- nvinfo : EIATTR_FRAME_SIZE
	.align		4
.L_1:
        /*000c*/ 	.byte	0x04, 0x11
        /*000e*/ 	.short	(.L_3 - .L_2)
	.align		4
.L_2:
        /*0010*/ 	.word	index@(_Z22cuda_kernel_divergencePhS_mm)
        /*0014*/ 	.word	0x00000000


	//----- nvinfo : EIATTR_MIN_STACK_SIZE
	.align		4
.L_3:
        /*0018*/ 	.byte	0x04, 0x12
        /*001a*/ 	.short	(.L_5 - .L_4)
	.align		4
.L_4:
        /*001c*/ 	.word	index@(_Z22cuda_kernel_divergencePhS_mm)
        /*0020*/ 	.word	0x00000000
.L_5:


//--------------------- .nv.compat                --------------------------
	.section	.nv.compat,"",@"SHT_CUDA_COMPAT_INFO"
	.align	4
        /*0000*/ 	.byte	0x02, 0x09, 0x00, 0x00, 0x02, 0x02, 0x01, 0x00, 0x02, 0x05, 0x05, 0x00, 0x03, 0x07, 0x01, 0x01
        /*0010*/ 	.byte	0x02, 0x03, 0x00, 0x00, 0x02, 0x06, 0x01, 0x00, 0x04, 0x0b, 0x08, 0x00, 0x01, 0x00, 0x00, 0x00
        /*0020*/ 	.byte	0x00, 0x00, 0x00, 0x00


//--------------------- .nv.info._Z22cuda_kernel_divergencePhS_mm --------------------------
	.section	.nv.info._Z22cuda_kernel_divergencePhS_mm,"",@"SHT_CUDA_INFO"
	.sectionflags	@""
	.align	4


	//----- nvinfo : EIATTR_CUDA_API_VERSION
	.align		4
        /*0000*/ 	.byte	0x04, 0x37
        /*0002*/ 	.short	(.L_7 - .L_6)
.L_6:
        /*0004*/ 	.word	0x00000082


	//----- nvinfo : EIATTR_KPARAM_INFO
	.align		4
.L_7:
        /*0008*/ 	.byte	0x04, 0x17
        /*000a*/ 	.short	(.L_9 - .L_8)
.L_8:
        /*000c*/ 	.word	0x00000000
        /*0010*/ 	.short	0x0003
        /*0012*/ 	.short	0x0018
        /*0014*/ 	.byte	0x00, 0xf0, 0x21, 0x00


	//----- nvinfo : EIATTR_KPARAM_INFO
	.align		4
.L_9:
        /*0018*/ 	.byte	0x04, 0x17
        /*001a*/ 	.short	(.L_11 - .L_10)
.L_10:
        /*001c*/ 	.word	0x00000000
        /*0020*/ 	.short	0x0002
        /*0022*/ 	.short	0x0010
        /*0024*/ 	.byte	0x00, 0xf0, 0x21, 0x00


	//----- nvinfo : EIATTR_KPARAM_INFO
	.align		4
.L_11:
        /*0028*/ 	.byte	0x04, 0x17
        /*002a*/ 	.short	(.L_13 - .L_12)
.L_12:
        /*002c*/ 	.word	0x00000000
        /*0030*/ 	.short	0x0001
        /*0032*/ 	.short	0x0008
        /*0034*/ 	.byte	0x00, 0xf5, 0x21, 0x00


	//----- nvinfo : EIATTR_KPARAM_INFO
	.align		4
.L_13:
        /*0038*/ 	.byte	0x04, 0x17
        /*003a*/ 	.short	(.L_15 - .L_14)
.L_14:
        /*003c*/ 	.word	0x00000000
        /*0040*/ 	.short	0x0000
        /*0042*/ 	.short	0x0000
        /*0044*/ 	.byte	0x00, 0xf5, 0x21, 0x00


	//----- nvinfo : EIATTR_SPARSE_MMA_MASK
	.align		4
.L_15:
        /*0048*/ 	.byte	0x03, 0x50
        /*004a*/ 	.short	0x0000


	//----- nvinfo : EIATTR_MAXREG_COUNT
	.align		4
        /*004c*/ 	.byte	0x03, 0x1b
        /*004e*/ 	.short	0x00ff


	//----- nvinfo : EIATTR_MERCURY_ISA_VERSION
	.align		4
        /*0050*/ 	.byte	0x03, 0x5f
        /*0052*/ 	.short	0x0101


	//----- nvinfo : EIATTR_VRC_CTA_INIT_COUNT
	.align		4
        /*0054*/ 	.byte	0x02, 0x4a
	.zero		1
	.zero		1


	//----- nvinfo : EIATTR_EXIT_INSTR_OFFSETS
	.align		4
        /*0058*/ 	.byte	0x04, 0x1c
        /*005a*/ 	.short	(.L_17 - .L_16)


	//   ....[0]....
.L_16:
        /*005c*/ 	.word	0x000003b0


	//----- nvinfo : EIATTR_CBANK_PARAM_SIZE
	.align		4
.L_17:
        /*0060*/ 	.byte	0x03, 0x19
        /*0062*/ 	.short	0x0020


	//----- nvinfo : EIATTR_PARAM_CBANK
	.align		4
        /*0064*/ 	.byte	0x04, 0x0a
        /*0066*/ 	.short	(.L_19 - .L_18)
	.align		4
.L_18:
        /*0068*/ 	.word	index@(.nv.constant0._Z22cuda_kernel_divergencePhS_mm)
        /*006c*/ 	.short	0x0380
        /*006e*/ 	.short	0x0020


	//----- nvinfo : EIATTR_SW_WAR
	.align		4
.L_19:
        /*0070*/ 	.byte	0x04, 0x36
        /*0072*/ 	.short	(.L_21 - .L_20)
.L_20:
        /*0074*/ 	.word	0x00000008
.L_21:


//--------------------- .nv.callgraph             --------------------------
	.section	.nv.callgraph,"",@"SHT_CUDA_CALLGRAPH"
	.align	4
	.sectionentsize	8
	.align		4
        /*0000*/ 	.word	0x00000000
	.align		4
        /*0004*/ 	.word	0xffffffff
	.align		4
        /*0008*/ 	.word	0x00000000
	.align		4
        /*000c*/ 	.word	0xfffffffe
	.align		4
        /*0010*/ 	.word	0x00000000
	.align		4
        /*0014*/ 	.word	0xfffffffd
	.align		4
        /*0018*/ 	.word	0x00000000
	.align		4
        /*001c*/ 	.word	0xfffffffc


//--------------------- .text._Z22cuda_kernel_divergencePhS_mm --------------------------
	.section	.text._Z22cuda_kernel_divergencePhS_mm,"ax",@progbits
	.align	128
        .global         _Z22cuda_kernel_divergencePhS_mm
        .type           _Z22cuda_kernel_divergencePhS_mm,@function
        .size           _Z22cuda_kernel_divergencePhS_mm,(.L_x_1 - _Z22cuda_kernel_divergencePhS_mm)
        .other          _Z22cuda_kernel_divergencePhS_mm,@"STO_CUDA_ENTRY STV_DEFAULT"
_Z22cuda_kernel_divergencePhS_mm:
.text._Z22cuda_kernel_divergencePhS_mm:
[----:B------:R-:W-:Y:S01]  /*0000*/  LDC R1, c[0x0][0x37c] ;  /* 0x0000df00ff017b82 */ /* 0x000fe20000000800 */
[----:B------:R-:W0:Y:S07]  /*0010*/  S2R R3, SR_TID.X ;  /* 0x0000000000037919 */ /* 0x000e2e0000002100 */
[----:B------:R-:W0:Y:S01]  /*0020*/  S2UR UR4, SR_CTAID.X ;  /* 0x00000000000479c3 */ /* 0x000e220000002500 */
[----:B------:R-:W1:Y:S01]  /*0030*/  LDCU.128 UR8, c[0x0][0x390] ;  /* 0x00007200ff0877ac */ /* 0x000e620008000c00 */
[----:B------:R-:W2:Y:S06]  /*0040*/  S2R R0, SR_TID.Y ;  /* 0x0000000000007919 */ /* 0x000eac0000002200 */
[----:B------:R-:W0:Y:S08]  /*0050*/  LDC R6, c[0x0][0x360] ;  /* 0x0000d800ff067b82 */ /* 0x000e300000000800 */
[----:B------:R-:W2:Y:S08]  /*0060*/  S2UR UR5, SR_CTAID.Y ;  /* 0x00000000000579c3 */ /* 0x000eb00000002600 */
[----:B------:R-:W2:Y:S01]  /*0070*/  LDC R17, c[0x0][0x364] ;  /* 0x0000d900ff117b82 */ /* 0x000ea20000000800 */
[----:B0-----:R-:W-:-:S07]  /*0080*/  IMAD R6, R6, UR4, R3 ;  /* 0x0000000406067c24 */ /* 0x001fce000f8e0203 */
[----:B------:R-:W0:Y:S01]  /*0090*/  LDC.64 R2, c[0x0][0x388] ;  /* 0x0000e200ff027b82 */ /* 0x000e220000000a00 */
[----:B------:R-:W-:-:S04]  /*00a0*/  IMAD.SHL.U32 R6, R6, 0x4, RZ ;  /* 0x0000000406067824 */ /* 0x000fc800078e00ff */
[C---:B------:R-:W-:Y:S01]  /*00b0*/  VIADD R14, R6.reuse, 0xfffffffc ;  /* 0xfffffffc060e7836 */ /* 0x040fe20000000000 */
[----:B------:R-:W-:Y:S01]  /*00c0*/  SHF.R.S32.HI R7, RZ, 0x1f, R6 ;  /* 0x0000001fff077819 */ /* 0x000fe20000011406 */
[C---:B------:R-:W-:Y:S01]  /*00d0*/  VIADD R10, R6.reuse, 0x4 ;  /* 0x00000004060a7836 */ /* 0x040fe20000000000 */
[----:B-1----:R-:W-:Y:S02]  /*00e0*/  IADD3 R12, P0, PT, R6, -UR10, RZ ;  /* 0x8000000a060c7c10 */ /* 0x002fe4000ff1e0ff */
[----:B------:R-:W-:Y:S02]  /*00f0*/  SHF.R.S32.HI R15, RZ, 0x1f, R14 ;  /* 0x0000001fff0f7819 */ /* 0x000fe4000001140e */
[----:B------:R-:W-:Y:S01]  /*0100*/  SHF.R.S32.HI R11, RZ, 0x1f, R10 ;  /* 0x0000001fff0b7819 */ /* 0x000fe2000001140a */
[----:B--2---:R-:W-:Y:S01]  /*0110*/  IMAD R17, R17, UR5, R0 ;  /* 0x0000000511117c24 */ /* 0x004fe2000f8e0200 */
[----:B------:R-:W-:Y:S01]  /*0120*/  IADD3.X R13, PT, PT, R7, ~UR11, RZ, P0, !PT ;  /* 0x8000000b070d7c10 */ /* 0x000fe200087fe4ff */
[----:B------:R-:W1:Y:S02]  /*0130*/  LDCU.64 UR4, c[0x0][0x358] ;  /* 0x00006b00ff0477ac */ /* 0x000e640008000a00 */
[----:B------:R-:W-:-:S02]  /*0140*/  VIADD R9, R17, 0xffffffff ;  /* 0xffffffff11097836 */ /* 0x000fc40000000000 */
[----:B------:R-:W-:-:S03]  /*0150*/  IMAD.WIDE.U32 R4, R17, UR8, R6 ;  /* 0x0000000811047c25 */ /* 0x000fc6000f8e0006 */
[----:B------:R-:W-:Y:S01]  /*0160*/  SHF.R.S32.HI R0, RZ, 0x1f, R9 ;  /* 0x0000001fff007819 */ /* 0x000fe20000011409 */
[----:B------:R-:W-:Y:S01]  /*0170*/  IMAD.WIDE.U32 R6, R9, UR8, R6 ;  /* 0x0000000809067c25 */ /* 0x000fe2000f8e0006 */
[----:B------:R-:W-:-:S03]  /*0180*/  IADD3 R19, P0, PT, R4, UR10, RZ ;  /* 0x0000000a04137c10 */ /* 0x000fc6000ff1e0ff */
[----:B------:R-:W-:Y:S01]  /*0190*/  IMAD R0, R0, UR8, RZ ;  /* 0x0000000800007c24 */ /* 0x000fe2000f8e02ff */
[----:B0-----:R-:W-:Y:S01]  /*01a0*/  IADD3 R8, P3, PT, R6, R2, RZ ;  /* 0x0000000206087210 */ /* 0x001fe20007f7e0ff */
[----:B------:R-:W-:-:S04]  /*01b0*/  IMAD.WIDE.U32 R14, R17, UR8, R14 ;  /* 0x00000008110e7c25 */ /* 0x000fc8000f8e000e */
[----:B------:R-:W-:Y:S01]  /*01c0*/  IMAD.WIDE.U32 R10, R17, UR8, R10 ;  /* 0x00000008110a7c25 */ /* 0x000fe2000f8e000a */
[----:B------:R-:W-:-:S03]  /*01d0*/  IADD3 R6, P2, PT, R14, R2, RZ ;  /* 0x000000020e067210 */ /* 0x000fc60007f5e0ff */
[----:B------:R-:W-:-:S04]  /*01e0*/  IMAD.WIDE.U32 R12, R17, UR8, R12 ;  /* 0x00000008110c7c25 */ /* 0x000fc8000f8e000c */
[----:B------:R-:W-:Y:S01]  /*01f0*/  IMAD R17, R17, UR9, RZ ;  /* 0x0000000911117c24 */ /* 0x000fe2000f8e02ff */
[-C--:B------:R-:W-:Y:S01]  /*0200*/  IADD3 R12, P4, PT, R12, R2.reuse, RZ ;  /* 0x000000020c0c7210 */ /* 0x080fe20007f9e0ff */
[----:B------:R-:W-:Y:S02]  /*0210*/  IMAD R9, R9, UR9, R0 ;  /* 0x0000000909097c24 */ /* 0x000fe4000f8e0200 */
[----:B------:R-:W-:Y:S01]  /*0220*/  IMAD.IADD R0, R17, 0x1, R5 ;  /* 0x0000000111007824 */ /* 0x000fe200078e0205 */
[----:B------:R-:W-:Y:S02]  /*0230*/  IADD3 R5, P1, PT, R4, UR8, RZ ;  /* 0x0000000804057c10 */ /* 0x000fe4000ff3e0ff */
[C---:B------:R-:W-:Y:S02]  /*0240*/  IADD3.X R9, PT, PT, R3.reuse, R7, R9, P3, !PT ;  /* 0x0000000703097210 */ /* 0x040fe40001ffe409 */
[----:B------:R-:W-:Y:S02]  /*0250*/  IADD3.X R7, PT, PT, R3, R15, R17, P2, !PT ;  /* 0x0000000f03077210 */ /* 0x000fe400017fe411 */
[-C--:B------:R-:W-:Y:S01]  /*0260*/  IADD3 R14, P2, PT, R10, R2.reuse, RZ ;  /* 0x000000020a0e7210 */ /* 0x080fe20007f5e0ff */
[----:B-1----:R-:W2:Y:S01]  /*0270*/  LDG.E.U8 R8, desc[UR4][R8.64+0x2] ;  /* 0x0000020408087981 */ /* 0x002ea2000c1e1100 */
[----:B------:R-:W-:-:S02]  /*0280*/  IADD3 R4, P3, PT, R19, R2, RZ ;  /* 0x0000000213047210 */ /* 0x000fc40007f7e0ff */
[----:B------:R-:W-:Y:S01]  /*0290*/  IADD3 R16, P5, PT, R5, R2, RZ ;  /* 0x0000000205107210 */ /* 0x000fe20007fbe0ff */
[----:B------:R-:W2:Y:S01]  /*02a0*/  LDG.E.U8 R6, desc[UR4][R6.64] ;  /* 0x0000000406067981 */ /* 0x000ea2000c1e1100 */
[CC--:B------:R-:W-:Y:S02]  /*02b0*/  IADD3.X R15, PT, PT, R3.reuse, R17.reuse, R11, P2, !PT ;  /* 0x00000011030f7210 */ /* 0x0c0fe400017fe40b */
[C---:B------:R-:W-:Y:S02]  /*02c0*/  IADD3.X R13, PT, PT, R3.reuse, R17, R13, P4, !PT ;  /* 0x00000011030d7210 */ /* 0x040fe400027fe40d */
[C-C-:B------:R-:W-:Y:S01]  /*02d0*/  IADD3.X R5, PT, PT, R3.reuse, UR11, R0.reuse, P3, P0 ;  /* 0x0000000b03057c10 */ /* 0x140fe20009fe0400 */
[----:B------:R-:W3:Y:S01]  /*02e0*/  LDG.E.U8 R14, desc[UR4][R14.64] ;  /* 0x000000040e0e7981 */ /* 0x000ee2000c1e1100 */
[----:B------:R-:W-:-:S03]  /*02f0*/  IADD3.X R17, PT, PT, R3, UR9, R0, P5, P1 ;  /* 0x0000000903117c10 */ /* 0x000fc6000afe2400 */
[----:B------:R-:W3:Y:S04]  /*0300*/  LDG.E.U8 R13, desc[UR4][R12.64+0x1] ;  /* 0x000001040c0d7981 */ /* 0x000ee8000c1e1100 */
[----:B------:R-:W3:Y:S04]  /*0310*/  LDG.E.U8 R16, desc[UR4][R16.64+0x2] ;  /* 0x0000020410107981 */ /* 0x000ee8000c1e1100 */
[----:B------:R-:W2:Y:S01]  /*0320*/  LDG.E.U8 R5, desc[UR4][R4.64+0x1] ;  /* 0x0000010404057981 */ /* 0x000ea2000c1e1100 */
[----:B------:R-:W0:Y:S01]  /*0330*/  LDC.64 R10, c[0x0][0x380] ;  /* 0x0000e000ff0a7b82 */ /* 0x000e220000000a00 */
[----:B---3--:R-:W-:-:S02]  /*0340*/  IADD3 R0, PT, PT, R16, R14, R13 ;  /* 0x0000000e10007210 */ /* 0x008fc40007ffe00d */
[----:B--2---:R-:W-:-:S05]  /*0350*/  IADD3 R3, PT, PT, R8, R6, R5 ;  /* 0x0000000608037210 */ /* 0x004fca0007ffe005 */
[----:B------:R-:W-:-:S04]  /*0360*/  IMAD.IADD R0, R0, 0x1, -R3 ;  /* 0x0000000100007824 */ /* 0x000fc800078e0a03 */
[----:B------:R-:W1:Y:S02]  /*0370*/  I2F.F64 R2, R0 ;  /* 0x0000000000027312 */ /* 0x000e640000201c00 */
[----:B-1----:R-:W-:-:S10]  /*0380*/  DMUL R2, R2, 0.5 ;  /* 0x3fe0000002027828 */ /* 0x002fd40000000000 */
[----:B------:R-:W0:Y:S02]  /*0390*/  F2I.U32.F64.TRUNC R3, R2 ;  /* 0x0000000200037311 */ /* 0x000e24000030d000 */
[----:B0-----:R-:W-:Y:S01]  /*03a0*/  STG.E.U8 desc[UR4][R10.64], R3 ;  /* 0x000000030a007986 */ /* 0x001fe2000c101104 */
[----:B------:R-:W-:Y:S05]  /*03b0*/  EXIT ;  /* 0x000000000000794d */ /* 0x000fea0003800000 */
.L_x_0:
[----:B------:R-:W-:-:S00]  /*03c0*/  BRA `(.L_x_0) ;  /* 0xfffffffc00fc7947 */ /* 0x000fc0000383ffff */
[----:B------:R-:W-:-:S00]  /*03d0*/  NOP ;  /* 0x0000000000007918 */ /* 0x000fc00000000000 */
        /* <DEDUP_REMOVED lines=10> */
.L_x_1:


//--------------------- .nv.shared.reserved.0     --------------------------
	.section	.nv.shared.reserved.0,"aw",@nobits
	.weak		__nv_reservedSMEM_offset_0_alias
	.size		__nv_reservedSMEM_offset_0_alias, 0, 64
	.other		__nv_reservedSMEM_offset_0_alias,@"STO_CUDA_RESERVED_SHARED STV_DEFAULT"
__nv_reservedSMEM_offset_0_alias:
	.zero		0
	.zero		64


//--------------------- .nv.constant0._Z22cuda_kernel_divergencePhS_mm --------------------------
	.section	.nv.constant0._Z22cuda_kernel_divergencePhS_mm,"a",@progbits
	.sectionflags	@""
	.align	4
.nv.constant0._Z22cuda_kernel_divergencePhS_mm:
	.zero		928


//--------------------- SYMBOLS --------------------------

	.type		.nv.reservedSmem.offset0,@object
	.size		.nv.reservedSmem.offset0,0x4
